//
// Generated by NVIDIA NVVM Compiler
//
// Compiler Build ID: CL-36424714
// Cuda compilation tools, release 13.0, V13.0.88
// Based on NVVM 20.0.0
//

.version 9.0
.target sm_100
.address_size 64

	// .globl	_Z9addKernalPiPKiS1_

.visible .entry _Z9addKernalPiPKiS1_(
	.param .u64 .ptr .align 1 _Z9addKernalPiPKiS1__param_0,
	.param .u64 .ptr .align 1 _Z9addKernalPiPKiS1__param_1,
	.param .u64 .ptr .align 1 _Z9addKernalPiPKiS1__param_2
)
{
	.reg .b32 	%r<5>;
	.reg .b64 	%rd<11>;

	ld.param.u64 	%rd1, [_Z9addKernalPiPKiS1__param_0];
	ld.param.u64 	%rd2, [_Z9addKernalPiPKiS1__param_1];
	ld.param.u64 	%rd3, [_Z9addKernalPiPKiS1__param_2];
	cvta.to.global.u64 	%rd4, %rd1;
	cvta.to.global.u64 	%rd5, %rd3;
	cvta.to.global.u64 	%rd6, %rd2;
	mov.u32 	%r1, %tid.x;
	mul.wide.u32 	%rd7, %r1, 4;
	add.s64 	%rd8, %rd6, %rd7;
	ld.global.u32 	%r2, [%rd8];
	add.s64 	%rd9, %rd5, %rd7;
	ld.global.u32 	%r3, [%rd9];
	add.s32 	%r4, %r3, %r2;
	add.s64 	%rd10, %rd4, %rd7;
	st.global.u32 	[%rd10], %r4;
	ret;

}


// ===== COMPILED SASS (sm_100) =====

	.target	sm_100

	.elftype	@"ET_EXEC"


//--------------------- .note.nv.tkinfo           --------------------------
	.section	.note.nv.tkinfo,"",@"SHT_NOTE"
	.sectionflags	@"SHF_NOTE_NV_TKINFO"
	.tkinfo
        /*0018*/ 	.word	0x00000002
        /*0030*/ 	.string	""
        /*0030*/ 	.string	"ptxas"
        /*0030*/ 	.string	"Cuda compilation tools, release 13.0, V13.0.88"
        /*0030*/ 	.string	"Build cuda_13.0.r13.0/compiler.36424714_0"
        /*0030*/ 	.string	"-arch sm_100 -m 64 "



//--------------------- .note.nv.cuinfo           --------------------------
	.section	.note.nv.cuinfo,"",@"SHT_NOTE"
	.sectionflags	@"SHF_NOTE_NV_CUINFO"
        /*0018*/ 	.short	0x0002
        /*001a*/ 	.short	0x0064
        /*001c*/ 	.short	0x0082
	.zero		2


//--------------------- .nv.info                  --------------------------
	.section	.nv.info,"",@"SHT_CUDA_INFO"
	.align	4


	//----- nvinfo : EIATTR_REGCOUNT
	.align		4
        /*0000*/ 	.byte	0x04, 0x2f
        /*0002*/ 	.short	(.L_1 - .L_0)
	.align		4
.L_0:
        /*0004*/ 	.word	index@(_Z9addKernalPiPKiS1_)
        /*0008*/ 	.word	0x0000000c


	//----- nvinfo : EIATTR_FRAME_SIZE
	.align		4
.L_1:
        /*000c*/ 	.byte	0x04, 0x11
        /*000e*/ 	.short	(.L_3 - .L_2)
	.align		4
.L_2:
        /*0010*/ 	.word	index@(_Z9addKernalPiPKiS1_)
        /*0014*/ 	.word	0x00000000


	//----- nvinfo : EIATTR_MIN_STACK_SIZE
	.align		4
.L_3:
        /*0018*/ 	.byte	0x04, 0x12
        /*001a*/ 	.short	(.L_5 - .L_4)
	.align		4
.L_4:
        /*001c*/ 	.word	index@(_Z9addKernalPiPKiS1_)
        /*0020*/ 	.word	0x00000000
.L_5:


//--------------------- .nv.compat                --------------------------
	.section	.nv.compat,"",@"SHT_CUDA_COMPAT_INFO"
	.align	4
        /*0000*/ 	.byte	0x02, 0x09, 0x00, 0x00, 0x02, 0x02, 0x01, 0x00, 0x02, 0x05, 0x05, 0x00, 0x03, 0x07, 0x01, 0x01
        /*0010*/ 	.byte	0x02, 0x03, 0x00, 0x00, 0x02, 0x06, 0x01, 0x00, 0x04, 0x0b, 0x08, 0x00, 0x09, 0x00, 0x00, 0x00
        /*0020*/ 	.byte	0x00, 0x00, 0x00, 0x00


//--------------------- .nv.info._Z9addKernalPiPKiS1_ --------------------------
	.section	.nv.info._Z9addKernalPiPKiS1_,"",@"SHT_CUDA_INFO"
	.sectionflags	@""
	.align	4


	//----- nvinfo : EIATTR_CUDA_API_VERSION
	.align		4
        /*0000*/ 	.byte	0x04, 0x37
        /*0002*/ 	.short	(.L_7 - .L_6)
.L_6:
        /*0004*/ 	.word	0x00000082


	//----- nvinfo : EIATTR_KPARAM_INFO
	.align		4
.L_7:
        /*0008*/ 	.byte	0x04, 0x17
        /*000a*/ 	.short	(.L_9 - .L_8)
.L_8:
        /*000c*/ 	.word	0x00000000
        /*0010*/ 	.short	0x0002
        /*0012*/ 	.short	0x0010
        /*0014*/ 	.byte	0x00, 0xf5, 0x21, 0x00


	//----- nvinfo : EIATTR_KPARAM_INFO
	.align		4
.L_9:
        /*0018*/ 	.byte	0x04, 0x17
        /*001a*/ 	.short	(.L_11 - .L_10)
.L_10:
        /*001c*/ 	.word	0x00000000
        /*0020*/ 	.short	0x0001
        /*0022*/ 	.short	0x0008
        /*0024*/ 	.byte	0x00, 0xf5, 0x21, 0x00


	//----- nvinfo : EIATTR_KPARAM_INFO
	.align		4
.L_11:
        /*0028*/ 	.byte	0x04, 0x17
        /*002a*/ 	.short	(.L_13 - .L_12)
.L_12:
        /*002c*/ 	.word	0x00000000
        /*0030*/ 	.short	0x0000
        /*0032*/ 	.short	0x0000
        /*0034*/ 	.byte	0x00, 0xf5, 0x21, 0x00


	//----- nvinfo : EIATTR_SPARSE_MMA_MASK
	.align		4
.L_13:
        /*0038*/ 	.byte	0x03, 0x50
        /*003a*/ 	.short	0x0000


	//----- nvinfo : EIATTR_MAXREG_COUNT
	.align		4
        /*003c*/ 	.byte	0x03, 0x1b
        /*003e*/ 	.short	0x00ff


	//----- nvinfo : EIATTR_MERCURY_ISA_VERSION
	.align		4
        /*0040*/ 	.byte	0x03, 0x5f
        /*0042*/ 	.short	0x0101


	//----- nvinfo : EIATTR_VRC_CTA_INIT_COUNT
	.align		4
        /*0044*/ 	.byte	0x02, 0x4a
	.zero		1
	.zero		1


	//----- nvinfo : EIATTR_EXIT_INSTR_OFFSETS
	.align		4
        /*0048*/ 	.byte	0x04, 0x1c
        /*004a*/ 	.short	(.L_15 - .L_14)


	//   ....[0]....
.L_14:
        /*004c*/ 	.word	0x000000d0


	//----- nvinfo : EIATTR_CBANK_PARAM_SIZE
	.align		4
.L_15:
        /*0050*/ 	.byte	0x03, 0x19
        /*0052*/ 	.short	0x0018


	//----- nvinfo : EIATTR_PARAM_CBANK
	.align		4
        /*0054*/ 	.byte	0x04, 0x0a
        /*0056*/ 	.short	(.L_17 - .L_16)
	.align		4
.L_16:
        /*0058*/ 	.word	index@(.nv.constant0._Z9addKernalPiPKiS1_)
        /*005c*/ 	.short	0x0380
        /*005e*/ 	.short	0x0018


	//----- nvinfo : EIATTR_SW_WAR
	.align		4
.L_17:
        /*0060*/ 	.byte	0x04, 0x36
        /*0062*/ 	.short	(.L_19 - .L_18)
.L_18:
        /*0064*/ 	.word	0x00000008
.L_19:


//--------------------- .nv.callgraph             --------------------------
	.section	.nv.callgraph,"",@"SHT_CUDA_CALLGRAPH"
	.align	4
	.sectionentsize	8
	.align		4
        /*0000*/ 	.word	0x00000000
	.align		4
        /*0004*/ 	.word	0xffffffff
	.align		4
        /*0008*/ 	.word	0x00000000
	.align		4
        /*000c*/ 	.word	0xfffffffe
	.align		4
        /*0010*/ 	.word	0x00000000
	.align		4
        /*0014*/ 	.word	0xfffffffd
	.align		4
        /*0018*/ 	.word	0x00000000
	.align		4
        /*001c*/ 	.word	0xfffffffc


//--------------------- .text._Z9addKernalPiPKiS1_ --------------------------
	.section	.text._Z9addKernalPiPKiS1_,"ax",@progbits
	.align	128
        .global         _Z9addKernalPiPKiS1_
        .type           _Z9addKernalPiPKiS1_,@function
        .size           _Z9addKernalPiPKiS1_,(.L_x_1 - _Z9addKernalPiPKiS1_)
        .other          _Z9addKernalPiPKiS1_,@"STO_CUDA_ENTRY STV_DEFAULT"
_Z9addKernalPiPKiS1_:
.text._Z9addKernalPiPKiS1_:
[----:B------:R-:W-:Y:S01]  /*0000*/  LDC R1, c[0x0][0x37c] ;  /* 0x0000df00ff017b82 */ /* 0x000fe20000000800 */
[----:B------:R-:W0:Y:S07]  /*0010*/  S2R R9, SR_TID.X ;  /* 0x0000000000097919 */ /* 0x000e2e0000002100 */
[----:B------:R-:W0:Y:S01]  /*0020*/  LDC.64 R2, c[0x0][0x388] ;  /* 0x0000e200ff027b82 */ /* 0x000e220000000a00 */
[----:B------:R-:W1:Y:S07]  /*0030*/  LDCU.64 UR4, c[0x0][0x358] ;  /* 0x00006b00ff0477ac */ /* 0x000e6e0008000a00 */
[----:B------:R-:W2:Y:S08]  /*0040*/  LDC.64 R4, c[0x0][0x390] ;  /* 0x0000e400ff047b82 */ /* 0x000eb00000000a00 */
[----:B------:R-:W3:Y:S01]  /*0050*/  LDC.64 R6, c[0x0][0x380] ;  /* 0x0000e000ff067b82 */ /* 0x000ee20000000a00 */
[----:B0-----:R-:W-:-:S04]  /*0060*/  IMAD.WIDE.U32 R2, R9, 0x4, R2 ;  /* 0x0000000409027825 */ /* 0x001fc800078e0002 */
[C---:B--2---:R-:W-:Y:S02]  /*0070*/  IMAD.WIDE.U32 R4, R9.reuse, 0x4, R4 ;  /* 0x0000000409047825 */ /* 0x044fe400078e0004 */
[----:B-1----:R-:W2:Y:S04]  /*0080*/  LDG.E R2, desc[UR4][R2.64] ;  /* 0x0000000402027981 */ /* 0x002ea8000c1e1900 */
[----:B------:R-:W2:Y:S01]  /*0090*/  LDG.E R5, desc[UR4][R4.64] ;  /* 0x0000000404057981 */ /* 0x000ea2000c1e1900 */
[----:B---3--:R-:W-:Y:S01]  /*00a0*/  IMAD.WIDE.U32 R6, R9, 0x4, R6 ;  /* 0x0000000409067825 */ /* 0x008fe200078e0006 */
[----:B--2---:R-:W-:-:S05]  /*00b0*/  IADD3 R9, PT, PT, R2, R5, RZ ;  /* 0x0000000502097210 */ /* 0x004fca0007ffe0ff */
[----:B------:R-:W-:Y:S01]  /*00c0*/  STG.E desc[UR4][R6.64], R9 ;  /* 0x0000000906007986 */ /* 0x000fe2000c101904 */
[----:B------:R-:W-:Y:S05]  /*00d0*/  EXIT ;  /* 0x000000000000794d */ /* 0x000fea0003800000 */
.L_x_0:
[----:B------:R-:W-:-:S00]  /*00e0*/  BRA `(.L_x_0) ;  /* 0xfffffffc00fc7947 */ /* 0x000fc0000383ffff */
[----:B------:R-:W-:-:S00]  /*00f0*/  NOP ;  /* 0x0000000000007918 */ /* 0x000fc00000000000 */
        /* <DEDUP_REMOVED lines=8> */
.L_x_1:


//--------------------- .nv.shared.reserved.0     --------------------------
	.section	.nv.shared.reserved.0,"aw",@nobits
	.weak		__nv_reservedSMEM_offset_0_alias
	.size		__nv_reservedSMEM_offset_0_alias, 0, 64
	.other		__nv_reservedSMEM_offset_0_alias,@"STO_CUDA_RESERVED_SHARED STV_DEFAULT"
__nv_reservedSMEM_offset_0_alias:
	.zero		0
	.zero		64


//--------------------- .nv.constant0._Z9addKernalPiPKiS1_ --------------------------
	.section	.nv.constant0._Z9addKernalPiPKiS1_,"a",@progbits
	.sectionflags	@""
	.align	4
.nv.constant0._Z9addKernalPiPKiS1_:
	.zero		920


//--------------------- SYMBOLS --------------------------

	.type		.nv.reservedSmem.offset0,@object
	.size		.nv.reservedSmem.offset0,0x4
